	.headerflags	@"EF_CUDA_TEXMODE_UNIFIED EF_CUDA_64BIT_ADDRESS EF_CUDA_ACCELERATORS EF_CUDA_SM90 EF_CUDA_VIRTUAL_SM(EF_CUDA_SM90)"
	.elftype	@"ET_EXEC"


//--------------------- .nv.info                  --------------------------
	.section	.nv.info,"",@"SHT_CUDA_INFO"
	.align	4


	//----- nvinfo : EIATTR_REGCOUNT
	.align		4
        /*0000*/ 	.byte	0x04, 0x2f
        /*0002*/ 	.short	(.L_1 - .L_0)
	.align		4
.L_0:
        /*0004*/ 	.word	index@(triton_poi_fused__softmax_1)
        /*0008*/ 	.word	0x00000022


	//----- nvinfo : EIATTR_MIN_STACK_SIZE
	.align		4
.L_1:
        /*000c*/ 	.byte	0x04, 0x12
        /*000e*/ 	.short	(.L_3 - .L_2)
	.align		4
.L_2:
        /*0010*/ 	.word	index@(triton_poi_fused__softmax_1)
        /*0014*/ 	.word	0x00000000


	//----- nvinfo : EIATTR_FRAME_SIZE
	.align		4
.L_3:
        /*0018*/ 	.byte	0x04, 0x11
        /*001a*/ 	.short	(.L_5 - .L_4)
	.align		4
.L_4:
        /*001c*/ 	.word	index@(triton_poi_fused__softmax_1)
        /*0020*/ 	.word	0x00000000


	//----- nvinfo : EIATTR_MIN_STACK_SIZE
	.align		4
.L_5:
        /*0024*/ 	.byte	0x04, 0x12
        /*0026*/ 	.short	(.L_7 - .L_6)
	.align		4
.L_6:
        /*0028*/ 	.word	index@(triton_poi_fused__softmax_1)
        /*002c*/ 	.word	0x00000000
.L_7:


//--------------------- .nv.info.triton_poi_fused__softmax_1 --------------------------
	.section	.nv.info.triton_poi_fused__softmax_1,"",@"SHT_CUDA_INFO"
	.sectionflags	@""
	.align	4


	//----- nvinfo : EIATTR_CUDA_API_VERSION
	.align		4
        /*0000*/ 	.byte	0x04, 0x37
        /*0002*/ 	.short	(.L_9 - .L_8)
.L_8:
        /*0004*/ 	.word	0x0000007c


	//----- nvinfo : EIATTR_KPARAM_INFO
	.align		4
.L_9:
        /*0008*/ 	.byte	0x04, 0x17
        /*000a*/ 	.short	(.L_11 - .L_10)
.L_10:
        /*000c*/ 	.word	0x00000000
        /*0010*/ 	.short	0x0003
        /*0012*/ 	.short	0x0018
        /*0014*/ 	.byte	0x00, 0xf0, 0x11, 0x00


	//----- nvinfo : EIATTR_KPARAM_INFO
	.align		4
.L_11:
        /*0018*/ 	.byte	0x04, 0x17
        /*001a*/ 	.short	(.L_13 - .L_12)
.L_12:
        /*001c*/ 	.word	0x00000000
        /*0020*/ 	.short	0x0002
        /*0022*/ 	.short	0x0010
        /*0024*/ 	.byte	0x00, 0xf4, 0x21, 0x00


	//----- nvinfo : EIATTR_KPARAM_INFO
	.align		4
.L_13:
        /*0028*/ 	.byte	0x04, 0x17
        /*002a*/ 	.short	(.L_15 - .L_14)
.L_14:
        /*002c*/ 	.word	0x00000000
        /*0030*/ 	.short	0x0001
        /*0032*/ 	.short	0x0008
        /*0034*/ 	.byte	0x00, 0xf4, 0x21, 0x00


	//----- nvinfo : EIATTR_KPARAM_INFO
	.align		4
.L_15:
        /*0038*/ 	.byte	0x04, 0x17
        /*003a*/ 	.short	(.L_17 - .L_16)
.L_16:
        /*003c*/ 	.word	0x00000000
        /*0040*/ 	.short	0x0000
        /*0042*/ 	.short	0x0000
        /*0044*/ 	.byte	0x00, 0xf4, 0x21, 0x00


	//----- nvinfo : EIATTR_SPARSE_MMA_MASK
	.align		4
.L_17:
        /*0048*/ 	.byte	0x03, 0x50
        /*004a*/ 	.short	0x0000


	//----- nvinfo : EIATTR_MAXREG_COUNT
	.align		4
        /*004c*/ 	.byte	0x03, 0x1b
        /*004e*/ 	.short	0x00ff


	//----- nvinfo : EIATTR_EXIT_INSTR_OFFSETS
	.align		4
        /*0050*/ 	.byte	0x04, 0x1c
        /*0052*/ 	.short	(.L_19 - .L_18)


	//   ....[0]....
.L_18:
        /*0054*/ 	.word	0x00000c50


	//   ....[1]....
        /*0058*/ 	.word	0x00000c70


	//----- nvinfo : EIATTR_REQNTID
	.align		4
.L_19:
        /*005c*/ 	.byte	0x04, 0x10
        /*005e*/ 	.short	(.L_21 - .L_20)
.L_20:
        /*0060*/ 	.word	0x00000020
        /*0064*/ 	.word	0x00000001
        /*0068*/ 	.word	0x00000001


	//----- nvinfo : EIATTR_CBANK_PARAM_SIZE
	.align		4
.L_21:
        /*006c*/ 	.byte	0x03, 0x19
        /*006e*/ 	.short	0x001c


	//----- nvinfo : EIATTR_PARAM_CBANK
	.align		4
        /*0070*/ 	.byte	0x04, 0x0a
        /*0072*/ 	.short	(.L_23 - .L_22)
	.align		4
.L_22:
        /*0074*/ 	.word	index@(.nv.constant0.triton_poi_fused__softmax_1)
        /*0078*/ 	.short	0x0210
        /*007a*/ 	.short	0x001c


	//----- nvinfo : EIATTR_SW_WAR
	.align		4
.L_23:
        /*007c*/ 	.byte	0x04, 0x36
        /*007e*/ 	.short	(.L_25 - .L_24)
.L_24:
        /*0080*/ 	.word	0x00000008
.L_25:


//--------------------- .nv.callgraph             --------------------------
	.section	.nv.callgraph,"",@"SHT_CUDA_CALLGRAPH"
	.align	4
	.sectionentsize	8
	.align		4
        /*0000*/ 	.word	0x00000000
	.align		4
        /*0004*/ 	.word	0xffffffff
	.align		4
        /*0008*/ 	.word	0x00000000
	.align		4
        /*000c*/ 	.word	0xfffffffe
	.align		4
        /*0010*/ 	.word	0x00000000
	.align		4
        /*0014*/ 	.word	0xfffffffd
	.align		4
        /*0018*/ 	.word	0x00000000
	.align		4
        /*001c*/ 	.word	0xfffffffc


//--------------------- .text.triton_poi_fused__softmax_1 --------------------------
	.section	.text.triton_poi_fused__softmax_1,"ax",@progbits
	.align	128
        .global         triton_poi_fused__softmax_1
        .type           triton_poi_fused__softmax_1,@function
        .size           triton_poi_fused__softmax_1,(.L_x_1 - triton_poi_fused__softmax_1)
        .other          triton_poi_fused__softmax_1,@"STO_CUDA_ENTRY STV_DEFAULT"
triton_poi_fused__softmax_1:
.text.triton_poi_fused__softmax_1:
[----:B------:R-:W0:Y:S01]  /*0000*/  LDC R1, c[0x0][0x28] ;  /* 0x00000a00ff017b82 */ /* 0x000e220000000800 */
[----:B------:R-:W1:Y:S07]  /*0010*/  S2R R0, SR_TID.X ;  /* 0x0000000000007919 */ /* 0x000e6e0000002100 */
[----:B------:R-:W2:Y:S01]  /*0020*/  LDC.64 R2, c[0x0][0x210] ;  /* 0x00008400ff027b82 */ /* 0x000ea20000000a00 */
[----:B------:R-:W-:Y:S01]  /*0030*/  HFMA2.MMA R20, -RZ, RZ, 0, 0 ;  /* 0x00000000ff147435 */ /* 0x000fe200000001ff */
[----:B------:R-:W-:Y:S01]  /*0040*/  ULDC.64 UR4, c[0x0][0x208] ;  /* 0x0000820000047ab9 */ /* 0x000fe20000000a00 */
[----:B------:R-:W3:Y:S01]  /*0050*/  S2R R5, SR_CTAID.X ;  /* 0x0000000000057919 */ /* 0x000ee20000002500 */
[----:B-1----:R-:W-:-:S04]  /*0060*/  SHF.L.U32 R0, R0, 0x1, RZ ;  /* 0x0000000100007819 */ /* 0x002fc800000006ff */
[----:B------:R-:W-:-:S04]  /*0070*/  LOP3.LUT R0, R0, 0x3e, RZ, 0xc0, !PT ;  /* 0x0000003e00007812 */ /* 0x000fc800078ec0ff */
[----:B---3--:R-:W-:Y:S02]  /*0080*/  LEA R0, R5, R0, 0x6 ;  /* 0x0000000005007211 */ /* 0x008fe400078e30ff */
[----:B------:R-:W-:Y:S02]  /*0090*/  CS2R R4, SRZ ;  /* 0x0000000000047805 */ /* 0x000fe4000001ff00 */
[C---:B------:R-:W-:Y:S02]  /*00a0*/  ISETP.GE.AND P0, PT, R0.reuse, 0x40, PT ;  /* 0x000000400000780c */ /* 0x040fe40003f06270 */
[----:B------:R-:W-:-:S05]  /*00b0*/  LEA R21, R0, -R0, 0x3 ;  /* 0x8000000000157211 */ /* 0x000fca00078e18ff */
[----:B--2---:R-:W-:Y:S01]  /*00c0*/  IMAD.WIDE R10, R21, 0x4, R2 ;  /* 0x00000004150a7825 */ /* 0x004fe200078e0202 */
[----:B------:R-:W-:-:S05]  /*00d0*/  IADD3 R15, R21, 0x2, RZ ;  /* 0x00000002150f7810 */ /* 0x000fca0007ffe0ff */
[----:B------:R-:W2:Y:S04]  /*00e0*/  @!P0 LDG.E.EL R20, desc[UR4][R10.64] ;  /* 0x000000040a148981 */ /* 0x000ea8000c2e1900 */
[----:B------:R1:W3:Y:S01]  /*00f0*/  @!P0 LDG.E.EL R5, desc[UR4][R10.64+0x4] ;  /* 0x000004040a058981 */ /* 0x0002e2000c2e1900 */
[----:B------:R-:W-:Y:S01]  /*0100*/  CS2R R6, SRZ ;  /* 0x0000000000067805 */ /* 0x000fe2000001ff00 */
[----:B------:R-:W-:-:S05]  /*0110*/  IMAD.WIDE R14, R15, 0x4, R2 ;  /* 0x000000040f0e7825 */ /* 0x000fca00078e0202 */
[----:B------:R4:W5:Y:S01]  /*0120*/  @!P0 LDG.E.EL R7, desc[UR4][R14.64] ;  /* 0x000000040e078981 */ /* 0x000962000c2e1900 */
[----:B------:R-:W-:Y:S02]  /*0130*/  IADD3 R17, R21, 0x3, RZ ;  /* 0x0000000315117810 */ /* 0x000fe40007ffe0ff */
[----:B------:R-:W-:Y:S02]  /*0140*/  CS2R R22, SRZ ;  /* 0x0000000000167805 */ /* 0x000fe4000001ff00 */
[----:B------:R-:W-:Y:S02]  /*0150*/  IADD3 R13, R21, 0x7, RZ ;  /* 0x00000007150d7810 */ /* 0x000fe40007ffe0ff */
[----:B------:R-:W-:Y:S02]  /*0160*/  CS2R R8, SRZ ;  /* 0x0000000000087805 */ /* 0x000fe4000001ff00 */
[----:B------:R-:W-:Y:S01]  /*0170*/  IADD3 R19, R21, 0x8, RZ ;  /* 0x0000000815137810 */ /* 0x000fe20007ffe0ff */
[----:B------:R-:W-:-:S04]  /*0180*/  IMAD.WIDE R16, R17, 0x4, R2 ;  /* 0x0000000411107825 */ /* 0x000fc800078e0202 */
[--C-:B-1----:R-:W-:Y:S01]  /*0190*/  IMAD.WIDE R10, R13, 0x4, R2.reuse ;  /* 0x000000040d0a7825 */ /* 0x102fe200078e0202 */
[----:B------:R1:W5:Y:S03]  /*01a0*/  @!P0 LDG.E.EL R23, desc[UR4][R16.64] ;  /* 0x0000000410178981 */ /* 0x000366000c2e1900 */
[----:B------:R-:W-:Y:S01]  /*01b0*/  IMAD.WIDE R12, R19, 0x4, R2 ;  /* 0x00000004130c7825 */ /* 0x000fe200078e0202 */
[----:B------:R1:W5:Y:S01]  /*01c0*/  @!P0 LDG.E.EL R9, desc[UR4][R10.64] ;  /* 0x000000040a098981 */ /* 0x000362000c2e1900 */
[----:B------:R-:W-:-:S03]  /*01d0*/  IADD3 R19, R21, 0x4, RZ ;  /* 0x0000000415137810 */ /* 0x000fc60007ffe0ff */
[----:B------:R1:W5:Y:S01]  /*01e0*/  @!P0 LDG.E.EL R4, desc[UR4][R12.64] ;  /* 0x000000040c048981 */ /* 0x000362000c2e1900 */
[----:B----4-:R-:W-:Y:S01]  /*01f0*/  IADD3 R15, R21, 0x9, RZ ;  /* 0x00000009150f7810 */ /* 0x010fe20007ffe0ff */
[----:B------:R-:W-:Y:S01]  /*0200*/  IMAD.WIDE R18, R19, 0x4, R2 ;  /* 0x0000000413127825 */ /* 0x000fe200078e0202 */
[----:B------:R-:W-:-:S03]  /*0210*/  MOV R27, RZ ;  /* 0x000000ff001b7202 */ /* 0x000fc60000000f00 */
[----:B------:R-:W-:-:S03]  /*0220*/  IMAD.WIDE R14, R15, 0x4, R2 ;  /* 0x000000040f0e7825 */ /* 0x000fc600078e0202 */
[----:B------:R4:W5:Y:S04]  /*0230*/  @!P0 LDG.E.EL R27, desc[UR4][R18.64] ;  /* 0x00000004121b8981 */ /* 0x000968000c2e1900 */
[----:B------:R4:W5:Y:S01]  /*0240*/  @!P0 LDG.E.EL R6, desc[UR4][R14.64] ;  /* 0x000000040e068981 */ /* 0x000962000c2e1900 */
[----:B-1----:R-:W-:Y:S02]  /*0250*/  IADD3 R17, R21, 0xa, RZ ;  /* 0x0000000a15117810 */ /* 0x002fe40007ffe0ff */
[----:B------:R-:W-:Y:S02]  /*0260*/  IADD3 R25, R21, 0x5, RZ ;  /* 0x0000000515197810 */ /* 0x000fe40007ffe0ff */
[----:B0-----:R-:W-:Y:S01]  /*0270*/  CS2R R10, SRZ ;  /* 0x00000000000a7805 */ /* 0x001fe2000001ff00 */
[----:B------:R-:W-:-:S04]  /*0280*/  IMAD.WIDE R12, R17, 0x4, R2 ;  /* 0x00000004110c7825 */ /* 0x000fc800078e0202 */
[----:B------:R-:W-:Y:S01]  /*0290*/  IMAD.WIDE R16, R25, 0x4, R2 ;  /* 0x0000000419107825 */ /* 0x000fe200078e0202 */
[----:B------:R0:W5:Y:S04]  /*02a0*/  @!P0 LDG.E.EL R10, desc[UR4][R12.64] ;  /* 0x000000040c0a8981 */ /* 0x000168000c2e1900 */
[----:B------:R1:W5:Y:S01]  /*02b0*/  @!P0 LDG.E.EL R11, desc[UR4][R16.64] ;  /* 0x00000004100b8981 */ /* 0x000362000c2e1900 */
[----:B------:R-:W-:Y:S01]  /*02c0*/  IADD3 R29, R21, 0x6, RZ ;  /* 0x00000006151d7810 */ /* 0x000fe20007ffe0ff */
[----:B------:R-:W-:Y:S01]  /*02d0*/  HFMA2.MMA R31, -RZ, RZ, 0, 0 ;  /* 0x00000000ff1f7435 */ /* 0x000fe200000001ff */
[----:B------:R-:W-:-:S03]  /*02e0*/  IADD3 R25, R21, 0xb, RZ ;  /* 0x0000000b15197810 */ /* 0x000fc60007ffe0ff */
[----:B----4-:R-:W-:-:S04]  /*02f0*/  IMAD.WIDE R18, R29, 0x4, R2 ;  /* 0x000000041d127825 */ /* 0x010fc800078e0202 */
[----:B------:R-:W-:Y:S02]  /*0300*/  IMAD.WIDE R14, R25, 0x4, R2 ;  /* 0x00000004190e7825 */ /* 0x000fe400078e0202 */
[----:B------:R-:W4:Y:S04]  /*0310*/  @!P0 LDG.E.EL R31, desc[UR4][R18.64] ;  /* 0x00000004121f8981 */ /* 0x000f28000c2e1900 */
[----:B------:R-:W4:Y:S01]  /*0320*/  @!P0 LDG.E.EL R8, desc[UR4][R14.64] ;  /* 0x000000040e088981 */ /* 0x000f22000c2e1900 */
[----:B------:R-:W-:-:S05]  /*0330*/  IADD3 R25, R21, 0xc, RZ ;  /* 0x0000000c15197810 */ /* 0x000fca0007ffe0ff */
[----:B0-----:R-:W-:-:S05]  /*0340*/  IMAD.WIDE R12, R25, 0x4, R2 ;  /* 0x00000004190c7825 */ /* 0x001fca00078e0202 */
[----:B------:R0:W4:Y:S01]  /*0350*/  @!P0 LDG.E.EL R22, desc[UR4][R12.64] ;  /* 0x000000040c168981 */ /* 0x000122000c2e1900 */
[----:B-1----:R-:W-:Y:S02]  /*0360*/  IADD3 R17, R21, 0xd, RZ ;  /* 0x0000000d15117810 */ /* 0x002fe40007ffe0ff */
[----:B------:R-:W-:-:S03]  /*0370*/  MOV R24, RZ ;  /* 0x000000ff00187202 */ /* 0x000fc60000000f00 */
[----:B------:R-:W-:-:S05]  /*0380*/  IMAD.WIDE R16, R17, 0x4, R2 ;  /* 0x0000000411107825 */ /* 0x000fca00078e0202 */
[----:B------:R-:W4:Y:S01]  /*0390*/  @!P0 LDG.E.EL R24, desc[UR4][R16.64] ;  /* 0x0000000410188981 */ /* 0x000f22000c2e1900 */
[C---:B--2---:R-:W-:Y:S02]  /*03a0*/  FSETP.NAN.AND P2, PT, R20.reuse, R20, PT ;  /* 0x000000141400720b */ /* 0x044fe40003f48000 */
[----:B---3--:R-:W-:-:S04]  /*03b0*/  FSETP.GT.AND P1, PT, R20, R5, PT ;  /* 0x000000051400720b */ /* 0x008fc80003f24000 */
[----:B------:R-:W-:-:S04]  /*03c0*/  FSEL R3, R20, R5, P1 ;  /* 0x0000000514037208 */ /* 0x000fc80000800000 */
[----:B------:R-:W-:-:S04]  /*03d0*/  FSEL R2, R20, R3, P2 ;  /* 0x0000000314027208 */ /* 0x000fc80001000000 */
[C---:B-----5:R-:W-:Y:S02]  /*03e0*/  FSETP.GT.AND P1, PT, R2.reuse, R7, PT ;  /* 0x000000070200720b */ /* 0x060fe40003f24000 */
[----:B------:R-:W-:-:S11]  /*03f0*/  FSETP.NAN.AND P2, PT, R2, R2, PT ;  /* 0x000000020200720b */ /* 0x000fd60003f48000 */
[----:B------:R-:W-:-:S04]  /*0400*/  @!P1 FSEL R2, R2, R7, P2 ;  /* 0x0000000702029208 */ /* 0x000fc80001000000 */
[C---:B------:R-:W-:Y:S02]  /*0410*/  FSETP.GT.AND P3, PT, R2.reuse, R23, PT ;  /* 0x000000170200720b */ /* 0x040fe40003f64000 */
[CC--:B------:R-:W-:Y:S02]  /*0420*/  FSETP.GT.AND P1, PT, R9.reuse, R4.reuse, PT ;  /* 0x000000040900720b */ /* 0x0c0fe40003f24000 */
[C---:B------:R-:W-:Y:S02]  /*0430*/  FSETP.NAN.AND P2, PT, R9.reuse, R9, PT ;  /* 0x000000090900720b */ /* 0x040fe40003f48000 */
[C---:B0-----:R-:W-:Y:S02]  /*0440*/  FSEL R12, R9.reuse, R4, P1 ;  /* 0x00000004090c7208 */ /* 0x041fe40000800000 */
[----:B------:R-:W-:Y:S02]  /*0450*/  FSETP.NAN.AND P1, PT, R2, R2, PT ;  /* 0x000000020200720b */ /* 0x000fe40003f28000 */
[----:B------:R-:W-:-:S03]  /*0460*/  FSEL R3, R9, R12, P2 ;  /* 0x0000000c09037208 */ /* 0x000fc60001000000 */
[----:B------:R-:W-:Y:S02]  /*0470*/  @!P3 FSEL R2, R2, R23, P1 ;  /* 0x000000170202b208 */ /* 0x000fe40000800000 */
[C---:B------:R-:W-:Y:S02]  /*0480*/  FSETP.GT.AND P1, PT, R3.reuse, R6, PT ;  /* 0x000000060300720b */ /* 0x040fe40003f24000 */
[C---:B------:R-:W-:Y:S02]  /*0490*/  FSETP.GT.AND P3, PT, R2.reuse, R27, PT ;  /* 0x0000001b0200720b */ /* 0x040fe40003f64000 */
[----:B------:R-:W-:Y:S02]  /*04a0*/  FSETP.NAN.AND P4, PT, R2, R2, PT ;  /* 0x000000020200720b */ /* 0x000fe40003f88000 */
[----:B------:R-:W-:-:S07]  /*04b0*/  FSETP.NAN.AND P2, PT, R3, R3, PT ;  /* 0x000000030300720b */ /* 0x000fce0003f48000 */
[----:B------:R-:W-:Y:S02]  /*04c0*/  @!P1 FSEL R3, R3, R6, P2 ;  /* 0x0000000603039208 */ /* 0x000fe40001000000 */
[----:B------:R-:W-:Y:S02]  /*04d0*/  @!P3 FSEL R2, R2, R27, P4 ;  /* 0x0000001b0202b208 */ /* 0x000fe40002000000 */
[C---:B------:R-:W-:Y:S02]  /*04e0*/  FSETP.GT.AND P1, PT, R3.reuse, R10, PT ;  /* 0x0000000a0300720b */ /* 0x040fe40003f24000 */
[C---:B------:R-:W-:Y:S02]  /*04f0*/  FSETP.GT.AND P3, PT, R2.reuse, R11, PT ;  /* 0x0000000b0200720b */ /* 0x040fe40003f64000 */
[----:B------:R-:W-:Y:S02]  /*0500*/  FSETP.NAN.AND P4, PT, R2, R2, PT ;  /* 0x000000020200720b */ /* 0x000fe40003f88000 */
[----:B------:R-:W-:-:S07]  /*0510*/  FSETP.NAN.AND P2, PT, R3, R3, PT ;  /* 0x000000030300720b */ /* 0x000fce0003f48000 */
[----:B------:R-:W-:Y:S02]  /*0520*/  @!P1 FSEL R3, R3, R10, P2 ;  /* 0x0000000a03039208 */ /* 0x000fe40001000000 */
[----:B------:R-:W-:Y:S02]  /*0530*/  @!P3 FSEL R2, R2, R11, P4 ;  /* 0x0000000b0202b208 */ /* 0x000fe40002000000 */
[C---:B----4-:R-:W-:Y:S02]  /*0540*/  FSETP.GT.AND P1, PT, R3.reuse, R8, PT ;  /* 0x000000080300720b */ /* 0x050fe40003f24000 */
[C---:B------:R-:W-:Y:S02]  /*0550*/  FSETP.GT.AND P3, PT, R2.reuse, R31, PT ;  /* 0x0000001f0200720b */ /* 0x040fe40003f64000 */
[----:B------:R-:W-:Y:S02]  /*0560*/  FSETP.NAN.AND P4, PT, R2, R2, PT ;  /* 0x000000020200720b */ /* 0x000fe40003f88000 */
[----:B------:R-:W-:-:S07]  /*0570*/  FSETP.NAN.AND P2, PT, R3, R3, PT ;  /* 0x000000030300720b */ /* 0x000fce0003f48000 */
[----:B------:R-:W-:Y:S02]  /*0580*/  @!P1 FSEL R3, R3, R8, P2 ;  /* 0x0000000803039208 */ /* 0x000fe40001000000 */
[----:B------:R-:W-:Y:S02]  /*0590*/  @!P3 FSEL R2, R2, R31, P4 ;  /* 0x0000001f0202b208 */ /* 0x000fe40002000000 */
[----:B------:R-:W-:-:S03]  /*05a0*/  FSETP.GT.AND P1, PT, R3, R22, PT ;  /* 0x000000160300720b */ /* 0x000fc60003f24000 */
[C---:B------:R-:W-:Y:S01]  /*05b0*/  FADD R20, -R2.reuse, R20 ;  /* 0x0000001402147221 */ /* 0x040fe20000000100 */
[----:B------:R-:W-:-:S03]  /*05c0*/  FADD R5, -R2, R5 ;  /* 0x0000000502057221 */ /* 0x000fc60000000100 */
[----:B------:R-:W-:Y:S01]  /*05d0*/  FMUL R20, R20, 1.4426950216293334961 ;  /* 0x3fb8aa3b14147820 */ /* 0x000fe20000400000 */
[----:B------:R-:W-:Y:S01]  /*05e0*/  FADD R7, -R2, R7 ;  /* 0x0000000702077221 */ /* 0x000fe20000000100 */
[----:B------:R-:W-:Y:S01]  /*05f0*/  FSETP.NAN.AND P3, PT, R3, R3, PT ;  /* 0x000000030300720b */ /* 0x000fe20003f68000 */
[----:B------:R-:W-:Y:S02]  /*0600*/  FMUL R5, R5, 1.4426950216293334961 ;  /* 0x3fb8aa3b05057820 */ /* 0x000fe40000400000 */
[----:B------:R-:W-:Y:S01]  /*0610*/  FSETP.GEU.AND P2, PT, R20, -126, PT ;  /* 0xc2fc00001400780b */ /* 0x000fe20003f4e000 */
[----:B------:R-:W-:Y:S01]  /*0620*/  FMUL R12, R7, 1.4426950216293334961 ;  /* 0x3fb8aa3b070c7820 */ /* 0x000fe20000400000 */
[----:B------:R-:W-:Y:S02]  /*0630*/  @!P1 FSEL R3, R3, R22, P3 ;  /* 0x0000001603039208 */ /* 0x000fe40001800000 */
[----:B------:R-:W-:Y:S02]  /*0640*/  FSETP.GEU.AND P4, PT, R5, -126, PT ;  /* 0xc2fc00000500780b */ /* 0x000fe40003f8e000 */
[----:B------:R-:W-:-:S02]  /*0650*/  FSETP.GT.AND P1, PT, R3, R24, PT ;  /* 0x000000180300720b */ /* 0x000fc40003f24000 */
[----:B------:R-:W-:-:S05]  /*0660*/  FSETP.GEU.AND P3, PT, R12, -126, PT ;  /* 0xc2fc00000c00780b */ /* 0x000fca0003f6e000 */
[----:B------:R-:W-:Y:S01]  /*0670*/  @!P2 FMUL R20, R20, 0.5 ;  /* 0x3f0000001414a820 */ /* 0x000fe20000400000 */
[----:B------:R-:W-:-:S03]  /*0680*/  FSETP.NAN.AND P5, PT, R3, R3, PT ;  /* 0x000000030300720b */ /* 0x000fc60003fa8000 */
[----:B------:R-:W-:Y:S02]  /*0690*/  @!P4 FMUL R5, R5, 0.5 ;  /* 0x3f0000000505c820 */ /* 0x000fe40000400000 */
[----:B------:R-:W0:Y:S01]  /*06a0*/  MUFU.EX2 R20, R20 ;  /* 0x0000001400147308 */ /* 0x000e220000000800 */
[----:B------:R-:W-:Y:S01]  /*06b0*/  @!P1 FSEL R3, R3, R24, P5 ;  /* 0x0000001803039208 */ /* 0x000fe20002800000 */
[----:B------:R-:W-:Y:S01]  /*06c0*/  @!P3 FMUL R12, R12, 0.5 ;  /* 0x3f0000000c0cb820 */ /* 0x000fe20000400000 */
[----:B------:R-:W-:-:S05]  /*06d0*/  FADD R23, -R2, R23 ;  /* 0x0000001702177221 */ /* 0x000fca0000000100 */
[----:B------:R1:W2:Y:S01]  /*06e0*/  MUFU.EX2 R7, R5 ;  /* 0x0000000500077308 */ /* 0x0002a20000000800 */
[C---:B------:R-:W-:Y:S01]  /*06f0*/  FADD R4, -R3.reuse, R4 ;  /* 0x0000000403047221 */ /* 0x040fe20000000100 */
[----:B------:R-:W-:-:S06]  /*0700*/  FADD R6, -R3, R6 ;  /* 0x0000000603067221 */ /* 0x000fcc0000000100 */
[----:B------:R3:W4:Y:S01]  /*0710*/  MUFU.EX2 R13, R12 ;  /* 0x0000000c000d7308 */ /* 0x0007220000000800 */
[----:B------:R-:W-:Y:S01]  /*0720*/  FMUL R4, R4, 1.4426950216293334961 ;  /* 0x3fb8aa3b04047820 */ /* 0x000fe20000400000 */
[----:B------:R-:W-:Y:S01]  /*0730*/  FMUL R23, R23, 1.4426950216293334961 ;  /* 0x3fb8aa3b17177820 */ /* 0x000fe20000400000 */
[C---:B------:R-:W-:Y:S01]  /*0740*/  FADD R9, -R3.reuse, R9 ;  /* 0x0000000903097221 */ /* 0x040fe20000000100 */
[----:B------:R-:W-:Y:S01]  /*0750*/  FADD R10, -R3, R10 ;  /* 0x0000000a030a7221 */ /* 0x000fe20000000100 */
[----:B0-----:R-:W-:Y:S01]  /*0760*/  @!P2 FMUL R20, R20, R20 ;  /* 0x000000141414a220 */ /* 0x001fe20000400000 */
[----:B-1----:R-:W-:Y:S01]  /*0770*/  FMUL R5, R6, 1.4426950216293334961 ;  /* 0x3fb8aa3b06057820 */ /* 0x002fe20000400000 */
[----:B------:R-:W-:Y:S01]  /*0780*/  FSETP.GEU.AND P2, PT, R4, -126, PT ;  /* 0xc2fc00000400780b */ /* 0x000fe20003f4e000 */
[----:B------:R-:W-:Y:S01]  /*0790*/  FMUL R9, R9, 1.4426950216293334961 ;  /* 0x3fb8aa3b09097820 */ /* 0x000fe20000400000 */
[----:B---3--:R-:W-:Y:S01]  /*07a0*/  FMUL R12, R10, 1.4426950216293334961 ;  /* 0x3fb8aa3b0a0c7820 */ /* 0x008fe20000400000 */
[----:B------:R-:W-:Y:S01]  /*07b0*/  FSETP.GEU.AND P6, PT, R23, -126, PT ;  /* 0xc2fc00001700780b */ /* 0x000fe20003fce000 */
[----:B--2---:R-:W-:Y:S01]  /*07c0*/  @!P4 FMUL R7, R7, R7 ;  /* 0x000000070707c220 */ /* 0x004fe20000400000 */
[----:B------:R-:W-:-:S02]  /*07d0*/  FSETP.GEU.AND P4, PT, R5, -126, PT ;  /* 0xc2fc00000500780b */ /* 0x000fc40003f8e000 */
[----:B------:R-:W-:Y:S01]  /*07e0*/  FSETP.GEU.AND P5, PT, R9, -126, PT ;  /* 0xc2fc00000900780b */ /* 0x000fe20003fae000 */
[----:B----4-:R-:W-:Y:S01]  /*07f0*/  @!P3 FMUL R13, R13, R13 ;  /* 0x0000000d0d0db220 */ /* 0x010fe20000400000 */
[----:B------:R-:W-:-:S04]  /*0800*/  FSETP.GEU.AND P3, PT, R12, -126, PT ;  /* 0xc2fc00000c00780b */ /* 0x000fc80003f6e000 */
[----:B------:R-:W-:-:S03]  /*0810*/  @!P2 FMUL R4, R4, 0.5 ;  /* 0x3f0000000404a820 */ /* 0x000fc60000400000 */
[----:B------:R-:W-:Y:S01]  /*0820*/  @!P6 FMUL R23, R23, 0.5 ;  /* 0x3f0000001717e820 */ /* 0x000fe20000400000 */
[----:B------:R-:W0:Y:S01]  /*0830*/  MUFU.EX2 R6, R4 ;  /* 0x0000000400067308 */ /* 0x000e220000000800 */
[----:B------:R-:W-:Y:S02]  /*0840*/  @!P4 FMUL R5, R5, 0.5 ;  /* 0x3f0000000505c820 */ /* 0x000fe40000400000 */
[----:B------:R-:W-:Y:S02]  /*0850*/  @!P5 FMUL R9, R9, 0.5 ;  /* 0x3f0000000909d820 */ /* 0x000fe40000400000 */
[----:B------:R-:W-:-:S03]  /*0860*/  @!P3 FMUL R12, R12, 0.5 ;  /* 0x3f0000000c0cb820 */ /* 0x000fc60000400000 */
[----:B------:R-:W1:Y:S01]  /*0870*/  MUFU.EX2 R23, R23 ;  /* 0x0000001700177308 */ /* 0x000e620000000800 */
[----:B------:R-:W-:Y:S01]  /*0880*/  FADD R27, -R2, R27 ;  /* 0x0000001b021b7221 */ /* 0x000fe20000000100 */
[----:B------:R-:W-:-:S06]  /*0890*/  FADD R8, -R3, R8 ;  /* 0x0000000803087221 */ /* 0x000fcc0000000100 */
[----:B------:R-:W2:Y:S01]  /*08a0*/  MUFU.EX2 R10, R5 ;  /* 0x00000005000a7308 */ /* 0x000ea20000000800 */
[----:B------:R-:W-:Y:S01]  /*08b0*/  FMUL R27, R27, 1.4426950216293334961 ;  /* 0x3fb8aa3b1b1b7820 */ /* 0x000fe20000400000 */
[----:B------:R-:W-:Y:S01]  /*08c0*/  FADD R11, -R2, R11 ;  /* 0x0000000b020b7221 */ /* 0x000fe20000000100 */
[----:B------:R-:W-:Y:S01]  /*08d0*/  FMUL R8, R8, 1.4426950216293334961 ;  /* 0x3fb8aa3b08087820 */ /* 0x000fe20000400000 */
[----:B------:R-:W-:-:S04]  /*08e0*/  FADD R22, -R3, R22 ;  /* 0x0000001603167221 */ /* 0x000fc80000000100 */
[----:B------:R-:W3:Y:S01]  /*08f0*/  MUFU.EX2 R9, R9 ;  /* 0x0000000900097308 */ /* 0x000ee20000000800 */
[----:B------:R-:W-:-:S07]  /*0900*/  FMUL R11, R11, 1.4426950216293334961 ;  /* 0x3fb8aa3b0b0b7820 */ /* 0x000fce0000400000 */
[----:B------:R-:W4:Y:S01]  /*0910*/  MUFU.EX2 R12, R12 ;  /* 0x0000000c000c7308 */ /* 0x000f220000000800 */
[----:B------:R-:W-:Y:S01]  /*0920*/  FADD R31, -R2, R31 ;  /* 0x0000001f021f7221 */ /* 0x000fe20000000100 */
[----:B0-----:R-:W-:Y:S01]  /*0930*/  @!P2 FMUL R6, R6, R6 ;  /* 0x000000060606a220 */ /* 0x001fe20000400000 */
[----:B------:R-:W-:Y:S01]  /*0940*/  FMUL R22, R22, 1.4426950216293334961 ;  /* 0x3fb8aa3b16167820 */ /* 0x000fe20000400000 */
[----:B------:R-:W-:Y:S01]  /*0950*/  FADD R24, -R3, R24 ;  /* 0x0000001803187221 */ /* 0x000fe20000000100 */
[----:B------:R-:W-:Y:S01]  /*0960*/  FSETP.GEU.AND P1, PT, R27, -126, PT ;  /* 0xc2fc00001b00780b */ /* 0x000fe20003f2e000 */
[----:B-1----:R-:W-:Y:S01]  /*0970*/  @!P6 FMUL R23, R23, R23 ;  /* 0x000000171717e220 */ /* 0x002fe20000400000 */
[----:B------:R-:W-:Y:S01]  /*0980*/  FSETP.GEU.AND P2, PT, R8, -126, PT ;  /* 0xc2fc00000800780b */ /* 0x000fe20003f4e000 */
[----:B------:R-:W-:Y:S01]  /*0990*/  FMUL R31, R31, 1.4426950216293334961 ;  /* 0x3fb8aa3b1f1f7820 */ /* 0x000fe20000400000 */
[----:B--2---:R-:W-:Y:S01]  /*09a0*/  @!P4 FMUL R10, R10, R10 ;  /* 0x0000000a0a0ac220 */ /* 0x004fe20000400000 */
[----:B------:R-:W-:Y:S01]  /*09b0*/  FMUL R24, R24, 1.4426950216293334961 ;  /* 0x3fb8aa3b18187820 */ /* 0x000fe20000400000 */
[----:B------:R-:W-:Y:S01]  /*09c0*/  FSETP.GEU.AND P6, PT, R11, -126, PT ;  /* 0xc2fc00000b00780b */ /* 0x000fe20003fce000 */
[----:B------:R-:W0:Y:S01]  /*09d0*/  LDC.64 R4, c[0x0][0x218] ;  /* 0x00008600ff047b82 */ /* 0x000e220000000a00 */
[----:B------:R-:W-:Y:S01]  /*09e0*/  FSETP.GEU.AND P4, PT, R22, -126, PT ;  /* 0xc2fc00001600780b */ /* 0x000fe20003f8e000 */
[----:B---3--:R-:W-:Y:S01]  /*09f0*/  @!P5 FMUL R9, R9, R9 ;  /* 0x000000090909d220 */ /* 0x008fe20000400000 */
[----:B----4-:R-:W-:Y:S01]  /*0a00*/  @!P3 FMUL R12, R12, R12 ;  /* 0x0000000c0c0cb220 */ /* 0x010fe20000400000 */
[----:B------:R-:W-:-:S02]  /*0a10*/  FSETP.GEU.AND P5, PT, R31, -126, PT ;  /* 0xc2fc00001f00780b */ /* 0x000fc40003fae000 */
[----:B------:R-:W-:Y:S01]  /*0a20*/  FSETP.GEU.AND P3, PT, R24, -126, PT ;  /* 0xc2fc00001800780b */ /* 0x000fe20003f6e000 */
[----:B------:R-:W-:Y:S01]  /*0a30*/  @!P1 FMUL R27, R27, 0.5 ;  /* 0x3f0000001b1b9820 */ /* 0x000fe20000400000 */
[----:B------:R-:W-:-:S04]  /*0a40*/  @!P2 FMUL R8, R8, 0.5 ;  /* 0x3f0000000808a820 */ /* 0x000fc80000400000 */
[----:B------:R-:W-:Y:S02]  /*0a50*/  @!P6 FMUL R11, R11, 0.5 ;  /* 0x3f0000000b0be820 */ /* 0x000fe40000400000 */
[----:B------:R-:W-:Y:S01]  /*0a60*/  @!P4 FMUL R22, R22, 0.5 ;  /* 0x3f0000001616c820 */ /* 0x000fe20000400000 */
[----:B------:R-:W1:Y:S01]  /*0a70*/  MUFU.EX2 R27, R27 ;  /* 0x0000001b001b7308 */ /* 0x000e620000000800 */
[----:B------:R-:W-:Y:S01]  /*0a80*/  FADD R20, R20, R7 ;  /* 0x0000000714147221 */ /* 0x000fe20000000000 */
[----:B------:R-:W-:Y:S01]  /*0a90*/  @!P5 FMUL R31, R31, 0.5 ;  /* 0x3f0000001f1fd820 */ /* 0x000fe20000400000 */
[----:B------:R-:W-:Y:S01]  /*0aa0*/  FADD R9, R9, R6 ;  /* 0x0000000609097221 */ /* 0x000fe20000000000 */
[----:B------:R-:W-:Y:S01]  /*0ab0*/  @!P3 FMUL R24, R24, 0.5 ;  /* 0x3f0000001818b820 */ /* 0x000fe20000400000 */
[----:B------:R-:W2:Y:S03]  /*0ac0*/  LDC.64 R6, c[0x0][0x220] ;  /* 0x00008800ff067b82 */ /* 0x000ea60000000a00 */
[----:B------:R-:W3:Y:S01]  /*0ad0*/  MUFU.EX2 R8, R8 ;  /* 0x0000000800087308 */ /* 0x000ee20000000800 */
[----:B------:R-:W-:-:S07]  /*0ae0*/  FADD R20, R20, R13 ;  /* 0x0000000d14147221 */ /* 0x000fce0000000000 */
[----:B------:R-:W4:Y:S01]  /*0af0*/  MUFU.EX2 R11, R11 ;  /* 0x0000000b000b7308 */ /* 0x000f220000000800 */
[----:B------:R-:W-:-:S07]  /*0b00*/  FADD R9, R9, R10 ;  /* 0x0000000a09097221 */ /* 0x000fce0000000000 */
[----:B------:R-:W5:Y:S01]  /*0b10*/  MUFU.EX2 R22, R22 ;  /* 0x0000001600167308 */ /* 0x000f620000000800 */
[----:B------:R-:W-:-:S07]  /*0b20*/  FADD R20, R20, R23 ;  /* 0x0000001714147221 */ /* 0x000fce0000000000 */
[----:B------:R-:W0:Y:S01]  /*0b30*/  MUFU.EX2 R31, R31 ;  /* 0x0000001f001f7308 */ /* 0x000e220000000800 */
[----:B------:R-:W-:-:S07]  /*0b40*/  FADD R9, R9, R12 ;  /* 0x0000000c09097221 */ /* 0x000fce0000000000 */
[----:B------:R-:W2:Y:S01]  /*0b50*/  MUFU.EX2 R24, R24 ;  /* 0x0000001800187308 */ /* 0x000ea20000000800 */
[----:B-1----:R-:W-:Y:S01]  /*0b60*/  @!P1 FMUL R27, R27, R27 ;  /* 0x0000001b1b1b9220 */ /* 0x002fe20000400000 */
[----:B---3--:R-:W-:Y:S01]  /*0b70*/  @!P2 FMUL R8, R8, R8 ;  /* 0x000000080808a220 */ /* 0x008fe20000400000 */
[----:B----4-:R-:W-:Y:S01]  /*0b80*/  @!P6 FMUL R11, R11, R11 ;  /* 0x0000000b0b0be220 */ /* 0x010fe20000400000 */
[----:B-----5:R-:W-:Y:S01]  /*0b90*/  @!P4 FMUL R22, R22, R22 ;  /* 0x000000161616c220 */ /* 0x020fe20000400000 */
[----:B------:R-:W-:Y:S01]  /*0ba0*/  FADD R20, R20, R27 ;  /* 0x0000001b14147221 */ /* 0x000fe20000000000 */
[----:B------:R-:W-:Y:S01]  /*0bb0*/  FADD R9, R9, R8 ;  /* 0x0000000809097221 */ /* 0x000fe20000000000 */
[----:B0-----:R-:W-:-:S04]  /*0bc0*/  IMAD.WIDE R4, R0, 0x4, R4 ;  /* 0x0000000400047825 */ /* 0x001fc800078e0204 */
[----:B------:R-:W-:Y:S01]  /*0bd0*/  @!P5 FMUL R31, R31, R31 ;  /* 0x0000001f1f1fd220 */ /* 0x000fe20000400000 */
[----:B------:R-:W-:Y:S01]  /*0be0*/  FADD R20, R20, R11 ;  /* 0x0000000b14147221 */ /* 0x000fe20000000000 */
[----:B------:R-:W-:Y:S01]  /*0bf0*/  FADD R9, R9, R22 ;  /* 0x0000001609097221 */ /* 0x000fe20000000000 */
[----:B------:R0:W-:Y:S01]  /*0c00*/  @!P0 STG.E.64 desc[UR4][R4.64], R2 ;  /* 0x0000000204008986 */ /* 0x0001e2000c101b04 */
[----:B--2---:R-:W-:Y:S01]  /*0c10*/  @!P3 FMUL R24, R24, R24 ;  /* 0x000000181818b220 */ /* 0x004fe20000400000 */
[----:B------:R-:W-:-:S04]  /*0c20*/  IMAD.WIDE R6, R0, 0x4, R6 ;  /* 0x0000000400067825 */ /* 0x000fc800078e0206 */
[----:B------:R-:W-:Y:S01]  /*0c30*/  FADD R8, R20, R31 ;  /* 0x0000001f14087221 */ /* 0x000fe20000000000 */
[----:B------:R-:W-:Y:S01]  /*0c40*/  FADD R9, R9, R24 ;  /* 0x0000001809097221 */ /* 0x000fe20000000000 */
[----:B0-----:R-:W-:Y:S06]  /*0c50*/  @P0 EXIT ;  /* 0x000000000000094d */ /* 0x001fec0003800000 */
[----:B------:R-:W-:Y:S01]  /*0c60*/  STG.E.64 desc[UR4][R6.64], R8 ;  /* 0x0000000806007986 */ /* 0x000fe2000c101b04 */
[----:B------:R-:W-:Y:S05]  /*0c70*/  EXIT ;  /* 0x000000000000794d */ /* 0x000fea0003800000 */
.L_x_0:
[----:B------:R-:W-:-:S00]  /*0c80*/  BRA `(.L_x_0) ;  /* 0xfffffffc00fc7947 */ /* 0x000fc0000383ffff */
[----:B------:R-:W-:-:S00]  /*0c90*/  NOP ;  /* 0x0000000000007918 */ /* 0x000fc00000000000 */
        /* <DEDUP_REMOVED lines=14> */
.L_x_1:


//--------------------- .nv.constant0.triton_poi_fused__softmax_1 --------------------------
	.section	.nv.constant0.triton_poi_fused__softmax_1,"a",@progbits
	.sectionflags	@""
	.align	4
.nv.constant0.triton_poi_fused__softmax_1:
	.zero		556
